//
// Generated by NVIDIA NVVM Compiler
//
// Compiler Build ID: CL-36424714
// Cuda compilation tools, release 13.0, V13.0.88
// Based on NVVM 20.0.0
//

.version 9.0
.target sm_100
.address_size 64

	// .globl	transpose_constY

.visible .entry transpose_constY(
	.param .u32 transpose_constY_param_0,
	.param .u32 transpose_constY_param_1,
	.param .u32 transpose_constY_param_2,
	.param .u64 .ptr .align 1 transpose_constY_param_3,
	.param .u64 .ptr .align 1 transpose_constY_param_4
)
{
	.reg .pred 	%p<12>;
	.reg .b32 	%r<19>;
	.reg .b32 	%f<8>;
	.reg .b64 	%rd<77>;

	ld.param.u32 	%r3, [transpose_constY_param_0];
	ld.param.u32 	%r6, [transpose_constY_param_1];
	ld.param.u32 	%r5, [transpose_constY_param_2];
	ld.param.u64 	%rd21, [transpose_constY_param_4];
	cvta.to.global.u64 	%rd1, %rd21;
	mov.u32 	%r7, %ctaid.x;
	mov.u32 	%r8, %ntid.x;
	mov.u32 	%r9, %tid.x;
	mad.lo.s32 	%r1, %r7, %r8, %r9;
	mov.u32 	%r10, %ctaid.y;
	mov.u32 	%r11, %ntid.y;
	mov.u32 	%r12, %tid.y;
	mad.lo.s32 	%r13, %r10, %r11, %r12;
	setp.ge.s32 	%p1, %r1, %r3;
	setp.ge.s32 	%p2, %r13, %r6;
	or.pred  	%p3, %p1, %p2;
	setp.eq.s32 	%p4, %r5, 0;
	or.pred  	%p5, %p3, %p4;
	@%p5 bra 	$L__BB0_9;
	mad.lo.s32 	%r14, %r6, %r1, %r13;
	mul.lo.s32 	%r15, %r14, %r5;
	cvt.s64.s32 	%rd2, %r15;
	cvt.u64.u32 	%rd3, %r6;
	cvt.u64.u32 	%rd4, %r13;
	cvt.s64.s32 	%rd5, %r3;
	cvt.s64.s32 	%rd6, %r1;
	setp.lt.u32 	%p6, %r5, 4;
	mov.b64 	%rd76, 0;
	@%p6 bra 	$L__BB0_4;
	ld.param.u64 	%rd69, [transpose_constY_param_3];
	and.b32  	%r16, %r5, -4;
	cvt.s64.s32 	%rd76, %r16;
	shl.b64 	%rd73, %rd6, 2;
	mad.lo.s64 	%rd23, %rd3, 3, %rd4;
	mul.lo.s64 	%rd24, %rd23, %rd5;
	shl.b64 	%rd25, %rd24, 2;
	add.s64 	%rd9, %rd1, %rd25;
	shl.b64 	%rd26, %rd2, 2;
	add.s64 	%rd27, %rd26, %rd69;
	add.s64 	%rd72, %rd27, 8;
	mov.u64 	%rd74, %rd76;
$L__BB0_3:
	.pragma "nounroll";
	add.s64 	%rd28, %rd72, -8;
	// begin inline asm
	ld.global.nc.f32 %f1, [%rd28];
	// end inline asm
	mul.lo.s64 	%rd32, %rd5, %rd4;
	shl.b64 	%rd33, %rd32, 2;
	add.s64 	%rd34, %rd1, %rd33;
	add.s64 	%rd35, %rd34, %rd73;
	st.global.f32 	[%rd35], %f1;
	add.s64 	%rd29, %rd72, -4;
	// begin inline asm
	ld.global.nc.f32 %f2, [%rd29];
	// end inline asm
	add.s64 	%rd36, %rd3, %rd4;
	mul.lo.s64 	%rd37, %rd36, %rd5;
	shl.b64 	%rd38, %rd37, 2;
	add.s64 	%rd39, %rd1, %rd38;
	add.s64 	%rd40, %rd39, %rd73;
	st.global.f32 	[%rd40], %f2;
	// begin inline asm
	ld.global.nc.f32 %f3, [%rd72];
	// end inline asm
	shl.b64 	%rd41, %rd3, 1;
	add.s64 	%rd42, %rd41, %rd4;
	mul.lo.s64 	%rd43, %rd42, %rd5;
	shl.b64 	%rd44, %rd43, 2;
	add.s64 	%rd45, %rd1, %rd44;
	add.s64 	%rd46, %rd45, %rd73;
	st.global.f32 	[%rd46], %f3;
	add.s64 	%rd31, %rd72, 4;
	// begin inline asm
	ld.global.nc.f32 %f4, [%rd31];
	// end inline asm
	add.s64 	%rd47, %rd9, %rd73;
	st.global.f32 	[%rd47], %f4;
	add.s64 	%rd74, %rd74, -4;
	mul.lo.s64 	%rd48, %rd5, %rd3;
	shl.b64 	%rd49, %rd48, 4;
	add.s64 	%rd73, %rd73, %rd49;
	add.s64 	%rd72, %rd72, 16;
	setp.ne.s64 	%p7, %rd74, 0;
	@%p7 bra 	$L__BB0_3;
$L__BB0_4:
	and.b32  	%r17, %r5, 3;
	setp.eq.s32 	%p8, %r17, 0;
	@%p8 bra 	$L__BB0_9;
	setp.eq.s32 	%p9, %r17, 1;
	@%p9 bra 	$L__BB0_7;
	ld.param.u64 	%rd70, [transpose_constY_param_3];
	add.s64 	%rd52, %rd76, %rd2;
	shl.b64 	%rd53, %rd52, 2;
	add.s64 	%rd50, %rd70, %rd53;
	// begin inline asm
	ld.global.nc.f32 %f5, [%rd50];
	// end inline asm
	mad.lo.s64 	%rd54, %rd76, %rd3, %rd4;
	mad.lo.s64 	%rd55, %rd54, %rd5, %rd6;
	shl.b64 	%rd56, %rd55, 2;
	add.s64 	%rd57, %rd1, %rd56;
	st.global.f32 	[%rd57], %f5;
	add.s64 	%rd51, %rd50, 4;
	// begin inline asm
	ld.global.nc.f32 %f6, [%rd51];
	// end inline asm
	add.s64 	%rd58, %rd54, %rd3;
	mad.lo.s64 	%rd59, %rd58, %rd5, %rd6;
	shl.b64 	%rd60, %rd59, 2;
	add.s64 	%rd61, %rd1, %rd60;
	st.global.f32 	[%rd61], %f6;
	add.s64 	%rd76, %rd76, 2;
$L__BB0_7:
	and.b32  	%r18, %r5, 1;
	setp.eq.b32 	%p10, %r18, 1;
	not.pred 	%p11, %p10;
	@%p11 bra 	$L__BB0_9;
	ld.param.u64 	%rd71, [transpose_constY_param_3];
	add.s64 	%rd63, %rd76, %rd2;
	shl.b64 	%rd64, %rd63, 2;
	add.s64 	%rd62, %rd71, %rd64;
	// begin inline asm
	ld.global.nc.f32 %f7, [%rd62];
	// end inline asm
	mad.lo.s64 	%rd65, %rd76, %rd3, %rd4;
	mad.lo.s64 	%rd66, %rd65, %rd5, %rd6;
	shl.b64 	%rd67, %rd66, 2;
	add.s64 	%rd68, %rd1, %rd67;
	st.global.f32 	[%rd68], %f7;
$L__BB0_9:
	ret;

}


// ===== COMPILED SASS (sm_100) =====

	.target	sm_100

	.elftype	@"ET_EXEC"


//--------------------- .note.nv.tkinfo           --------------------------
	.section	.note.nv.tkinfo,"",@"SHT_NOTE"
	.sectionflags	@"SHF_NOTE_NV_TKINFO"
	.tkinfo
        /*0018*/ 	.word	0x00000002
        /*0030*/ 	.string	""
        /*0030*/ 	.string	"ptxas"
        /*0030*/ 	.string	"Cuda compilation tools, release 13.0, V13.0.88"
        /*0030*/ 	.string	"Build cuda_13.0.r13.0/compiler.36424714_0"
        /*0030*/ 	.string	"-arch sm_100 -m 64 "



//--------------------- .note.nv.cuinfo           --------------------------
	.section	.note.nv.cuinfo,"",@"SHT_NOTE"
	.sectionflags	@"SHF_NOTE_NV_CUINFO"
        /*0018*/ 	.short	0x0002
        /*001a*/ 	.short	0x0064
        /*001c*/ 	.short	0x0082
	.zero		2


//--------------------- .nv.info                  --------------------------
	.section	.nv.info,"",@"SHT_CUDA_INFO"
	.align	4


	//----- nvinfo : EIATTR_REGCOUNT
	.align		4
        /*0000*/ 	.byte	0x04, 0x2f
        /*0002*/ 	.short	(.L_1 - .L_0)
	.align		4
.L_0:
        /*0004*/ 	.word	index@(transpose_constY)
        /*0008*/ 	.word	0x00000020


	//----- nvinfo : EIATTR_FRAME_SIZE
	.align		4
.L_1:
        /*000c*/ 	.byte	0x04, 0x11
        /*000e*/ 	.short	(.L_3 - .L_2)
	.align		4
.L_2:
        /*0010*/ 	.word	index@(transpose_constY)
        /*0014*/ 	.word	0x00000000


	//----- nvinfo : EIATTR_MIN_STACK_SIZE
	.align		4
.L_3:
        /*0018*/ 	.byte	0x04, 0x12
        /*001a*/ 	.short	(.L_5 - .L_4)
	.align		4
.L_4:
        /*001c*/ 	.word	index@(transpose_constY)
        /*0020*/ 	.word	0x00000000
.L_5:


//--------------------- .nv.compat                --------------------------
	.section	.nv.compat,"",@"SHT_CUDA_COMPAT_INFO"
	.align	4
        /*0000*/ 	.byte	0x02, 0x09, 0x00, 0x00, 0x02, 0x02, 0x01, 0x00, 0x02, 0x05, 0x05, 0x00, 0x03, 0x07, 0x01, 0x01
        /*0010*/ 	.byte	0x02, 0x03, 0x00, 0x00, 0x02, 0x06, 0x01, 0x00, 0x04, 0x0b, 0x08, 0x00, 0x09, 0x00, 0x00, 0x00
        /*0020*/ 	.byte	0x00, 0x00, 0x00, 0x00


//--------------------- .nv.info.transpose_constY --------------------------
	.section	.nv.info.transpose_constY,"",@"SHT_CUDA_INFO"
	.sectionflags	@""
	.align	4


	//----- nvinfo : EIATTR_CUDA_API_VERSION
	.align		4
        /*0000*/ 	.byte	0x04, 0x37
        /*0002*/ 	.short	(.L_7 - .L_6)
.L_6:
        /*0004*/ 	.word	0x00000082


	//----- nvinfo : EIATTR_KPARAM_INFO
	.align		4
.L_7:
        /*0008*/ 	.byte	0x04, 0x17
        /*000a*/ 	.short	(.L_9 - .L_8)
.L_8:
        /*000c*/ 	.word	0x00000000
        /*0010*/ 	.short	0x0004
        /*0012*/ 	.short	0x0018
        /*0014*/ 	.byte	0x00, 0xf5, 0x21, 0x00


	//----- nvinfo : EIATTR_KPARAM_INFO
	.align		4
.L_9:
        /*0018*/ 	.byte	0x04, 0x17
        /*001a*/ 	.short	(.L_11 - .L_10)
.L_10:
        /*001c*/ 	.word	0x00000000
        /*0020*/ 	.short	0x0003
        /*0022*/ 	.short	0x0010
        /*0024*/ 	.byte	0x00, 0xf5, 0x21, 0x00


	//----- nvinfo : EIATTR_KPARAM_INFO
	.align		4
.L_11:
        /*0028*/ 	.byte	0x04, 0x17
        /*002a*/ 	.short	(.L_13 - .L_12)
.L_12:
        /*002c*/ 	.word	0x00000000
        /*0030*/ 	.short	0x0002
        /*0032*/ 	.short	0x0008
        /*0034*/ 	.byte	0x00, 0xf0, 0x11, 0x00


	//----- nvinfo : EIATTR_KPARAM_INFO
	.align		4
.L_13:
        /*0038*/ 	.byte	0x04, 0x17
        /*003a*/ 	.short	(.L_15 - .L_14)
.L_14:
        /*003c*/ 	.word	0x00000000
        /*0040*/ 	.short	0x0001
        /*0042*/ 	.short	0x0004
        /*0044*/ 	.byte	0x00, 0xf0, 0x11, 0x00


	//----- nvinfo : EIATTR_KPARAM_INFO
	.align		4
.L_15:
        /*0048*/ 	.byte	0x04, 0x17
        /*004a*/ 	.short	(.L_17 - .L_16)
.L_16:
        /*004c*/ 	.word	0x00000000
        /*0050*/ 	.short	0x0000
        /*0052*/ 	.short	0x0000
        /*0054*/ 	.byte	0x00, 0xf0, 0x11, 0x00


	//----- nvinfo : EIATTR_SPARSE_MMA_MASK
	.align		4
.L_17:
        /*0058*/ 	.byte	0x03, 0x50
        /*005a*/ 	.short	0x0000


	//----- nvinfo : EIATTR_MAXREG_COUNT
	.align		4
        /*005c*/ 	.byte	0x03, 0x1b
        /*005e*/ 	.short	0x00ff


	//----- nvinfo : EIATTR_MERCURY_ISA_VERSION
	.align		4
        /*0060*/ 	.byte	0x03, 0x5f
        /*0062*/ 	.short	0x0101


	//----- nvinfo : EIATTR_VRC_CTA_INIT_COUNT
	.align		4
        /*0064*/ 	.byte	0x02, 0x4a
	.zero		1
	.zero		1


	//----- nvinfo : EIATTR_EXIT_INSTR_OFFSETS
	.align		4
        /*0068*/ 	.byte	0x04, 0x1c
        /*006a*/ 	.short	(.L_19 - .L_18)


	//   ....[0]....
.L_18:
        /*006c*/ 	.word	0x000000e0


	//   ....[1]....
        /*0070*/ 	.word	0x00000650


	//   ....[2]....
        /*0074*/ 	.word	0x00000890


	//   ....[3]....
        /*0078*/ 	.word	0x000009d0


	//----- nvinfo : EIATTR_CBANK_PARAM_SIZE
	.align		4
.L_19:
        /*007c*/ 	.byte	0x03, 0x19
        /*007e*/ 	.short	0x0020


	//----- nvinfo : EIATTR_PARAM_CBANK
	.align		4
        /*0080*/ 	.byte	0x04, 0x0a
        /*0082*/ 	.short	(.L_21 - .L_20)
	.align		4
.L_20:
        /*0084*/ 	.word	index@(.nv.constant0.transpose_constY)
        /*0088*/ 	.short	0x0380
        /*008a*/ 	.short	0x0020


	//----- nvinfo : EIATTR_SW_WAR
	.align		4
.L_21:
        /*008c*/ 	.byte	0x04, 0x36
        /*008e*/ 	.short	(.L_23 - .L_22)
.L_22:
        /*0090*/ 	.word	0x00000008
.L_23:


//--------------------- .nv.callgraph             --------------------------
	.section	.nv.callgraph,"",@"SHT_CUDA_CALLGRAPH"
	.align	4
	.sectionentsize	8
	.align		4
        /*0000*/ 	.word	0x00000000
	.align		4
        /*0004*/ 	.word	0xffffffff
	.align		4
        /*0008*/ 	.word	0x00000000
	.align		4
        /*000c*/ 	.word	0xfffffffe
	.align		4
        /*0010*/ 	.word	0x00000000
	.align		4
        /*0014*/ 	.word	0xfffffffd
	.align		4
        /*0018*/ 	.word	0x00000000
	.align		4
        /*001c*/ 	.word	0xfffffffc


//--------------------- .text.transpose_constY    --------------------------
	.section	.text.transpose_constY,"ax",@progbits
	.align	128
        .global         transpose_constY
        .type           transpose_constY,@function
        .size           transpose_constY,(.L_x_4 - transpose_constY)
        .other          transpose_constY,@"STO_CUDA_ENTRY STV_DEFAULT"
transpose_constY:
.text.transpose_constY:
[----:B------:R-:W-:Y:S01]  /*0000*/  LDC R1, c[0x0][0x37c] ;  /* 0x0000df00ff017b82 */ /* 0x000fe20000000800 */
[----:B------:R-:W0:Y:S07]  /*0010*/  S2R R15, SR_TID.Y ;  /* 0x00000000000f7919 */ /* 0x000e2e0000002200 */
[----:B------:R-:W1:Y:S01]  /*0020*/  LDC R12, c[0x0][0x360] ;  /* 0x0000d800ff0c7b82 */ /* 0x000e620000000800 */
[----:B------:R-:W2:Y:S01]  /*0030*/  LDCU.64 UR10, c[0x0][0x380] ;  /* 0x00007000ff0a77ac */ /* 0x000ea20008000a00 */
[----:B------:R-:W1:Y:S06]  /*0040*/  S2R R13, SR_TID.X ;  /* 0x00000000000d7919 */ /* 0x000e6c0000002100 */
[----:B------:R-:W0:Y:S08]  /*0050*/  S2UR UR5, SR_CTAID.Y ;  /* 0x00000000000579c3 */ /* 0x000e300000002600 */
[----:B------:R-:W0:Y:S08]  /*0060*/  LDC R14, c[0x0][0x364] ;  /* 0x0000d900ff0e7b82 */ /* 0x000e300000000800 */
[----:B------:R-:W1:Y:S08]  /*0070*/  S2UR UR4, SR_CTAID.X ;  /* 0x00000000000479c3 */ /* 0x000e700000002500 */
[----:B------:R-:W3:Y:S01]  /*0080*/  LDC R0, c[0x0][0x388] ;  /* 0x0000e200ff007b82 */ /* 0x000ee20000000800 */
[----:B0-----:R-:W-:-:S05]  /*0090*/  IMAD R14, R14, UR5, R15 ;  /* 0x000000050e0e7c24 */ /* 0x001fca000f8e020f */
[----:B--2---:R-:W-:Y:S01]  /*00a0*/  ISETP.GE.AND P0, PT, R14, UR11, PT ;  /* 0x0000000b0e007c0c */ /* 0x004fe2000bf06270 */
[----:B-1----:R-:W-:-:S05]  /*00b0*/  IMAD R12, R12, UR4, R13 ;  /* 0x000000040c0c7c24 */ /* 0x002fca000f8e020d */
[----:B------:R-:W-:-:S04]  /*00c0*/  ISETP.GE.OR P0, PT, R12, UR10, P0 ;  /* 0x0000000a0c007c0c */ /* 0x000fc80008706670 */
[----:B---3--:R-:W-:-:S13]  /*00d0*/  ISETP.EQ.OR P0, PT, R0, RZ, P0 ;  /* 0x000000ff0000720c */ /* 0x008fda0000702670 */
[----:B------:R-:W-:Y:S05]  /*00e0*/  @P0 EXIT ;  /* 0x000000000000094d */ /* 0x000fea0003800000 */
[----:B------:R-:W-:Y:S01]  /*00f0*/  ISETP.GE.U32.AND P0, PT, R0, 0x4, PT ;  /* 0x000000040000780c */ /* 0x000fe20003f06070 */
[----:B------:R-:W-:Y:S01]  /*0100*/  IMAD R3, R12, UR11, R14 ;  /* 0x0000000b0c037c24 */ /* 0x000fe2000f8e020e */
[----:B------:R-:W-:Y:S01]  /*0110*/  USHF.R.S32.HI UR5, URZ, 0x1f, UR10 ;  /* 0x0000001fff057899 */ /* 0x000fe2000801140a */
[----:B------:R-:W-:Y:S01]  /*0120*/  SHF.R.S32.HI R19, RZ, 0x1f, R12 ;  /* 0x0000001fff137819 */ /* 0x000fe2000001140c */
[----:B------:R-:W0:Y:S01]  /*0130*/  LDCU.64 UR6, c[0x0][0x358] ;  /* 0x00006b00ff0677ac */ /* 0x000e220008000a00 */
[----:B------:R-:W-:Y:S02]  /*0140*/  IMAD R2, R3, R0, RZ ;  /* 0x0000000003027224 */ /* 0x000fe400078e02ff */
[----:B------:R-:W-:Y:S02]  /*0150*/  IMAD.MOV.U32 R3, RZ, RZ, RZ ;  /* 0x000000ffff037224 */ /* 0x000fe400078e00ff */
[----:B------:R-:W-:Y:S01]  /*0160*/  IMAD.MOV.U32 R4, RZ, RZ, RZ ;  /* 0x000000ffff047224 */ /* 0x000fe200078e00ff */
[----:B------:R-:W-:-:S03]  /*0170*/  SHF.R.S32.HI R5, RZ, 0x1f, R2 ;  /* 0x0000001fff057819 */ /* 0x000fc60000011402 */
[----:B------:R-:W-:Y:S05]  /*0180*/  @!P0 BRA `(.L_x_0) ;  /* 0x00000004002c8947 */ /* 0x000fea0003800000 */
[----:B------:R-:W1:Y:S01]  /*0190*/  LDCU.128 UR12, c[0x0][0x390] ;  /* 0x00007200ff0c77ac */ /* 0x000e620008000c00 */
[----:B------:R-:W-:Y:S01]  /*01a0*/  IMAD.U32 R9, RZ, RZ, UR11 ;  /* 0x0000000bff097e24 */ /* 0x000fe2000f8e00ff */
[C---:B------:R-:W-:Y:S01]  /*01b0*/  IADD3 R18, P1, PT, R14.reuse, UR11, RZ ;  /* 0x0000000b0e127c10 */ /* 0x040fe2000ff3e0ff */
[----:B------:R-:W-:Y:S01]  /*01c0*/  IMAD.MOV.U32 R15, RZ, RZ, RZ ;  /* 0x000000ffff0f7224 */ /* 0x000fe200078e00ff */
[----:B------:R-:W-:Y:S01]  /*01d0*/  UMOV UR4, URZ ;  /* 0x000000ff00047c82 */ /* 0x000fe20008000000 */
[C---:B------:R-:W-:Y:S01]  /*01e0*/  IMAD R7, R14.reuse, UR5, RZ ;  /* 0x000000050e077c24 */ /* 0x040fe2000f8e02ff */
[----:B------:R-:W-:Y:S01]  /*01f0*/  MOV R3, UR11 ;  /* 0x0000000b00037c02 */ /* 0x000fe20008000f00 */
[----:B------:R-:W-:Y:S01]  /*0200*/  IMAD.WIDE.U32 R10, R14, UR10, RZ ;  /* 0x0000000a0e0a7c25 */ /* 0x000fe2000f8e00ff */
[----:B------:R-:W-:Y:S01]  /*0210*/  LOP3.LUT R24, R0, 0xfffffffc, RZ, 0xc0, !PT ;  /* 0xfffffffc00187812 */ /* 0x000fe200078ec0ff */
[----:B------:R-:W-:Y:S02]  /*0220*/  UIMAD.WIDE.U32 UR8, UR10, UR11, URZ ;  /* 0x0000000b0a0872a5 */ /* 0x000fe4000f8e00ff */
[----:B------:R-:W-:-:S04]  /*0230*/  IMAD.WIDE.U32 R8, R9, 0x3, R14 ;  /* 0x0000000309087825 */ /* 0x000fc800078e000e */
[----:B------:R-:W-:Y:S02]  /*0240*/  IMAD.IADD R7, R11, 0x1, R7 ;  /* 0x000000010b077824 */ /* 0x000fe400078e0207 */
[----:B------:R-:W-:Y:S01]  /*0250*/  IMAD.X R4, RZ, RZ, RZ, P1 ;  /* 0x000000ffff047224 */ /* 0x000fe200008e06ff */
[C---:B-1----:R-:W-:Y:S01]  /*0260*/  LEA R6, P0, R10.reuse, UR14, 0x2 ;  /* 0x0000000e0a067c11 */ /* 0x042fe2000f8010ff */
[----:B------:R-:W-:Y:S01]  /*0270*/  VIADD R9, R9, UR4 ;  /* 0x0000000409097c36 */ /* 0x000fe20008000000 */
[----:B------:R-:W-:Y:S02]  /*0280*/  UIMAD UR4, UR5, UR11, URZ ;  /* 0x0000000b050472a4 */ /* 0x000fe4000f8e02ff */
[----:B------:R-:W-:Y:S01]  /*0290*/  IMAD.U32 R16, RZ, RZ, UR11 ;  /* 0x0000000bff107e24 */ /* 0x000fe2000f8e00ff */
[----:B------:R-:W-:Y:S01]  /*02a0*/  LEA.HI.X R7, R10, UR15, R7, 0x2, P0 ;  /* 0x0000000f0a077c11 */ /* 0x000fe200080f1407 */
[----:B------:R-:W-:Y:S01]  /*02b0*/  IMAD R21, R4, UR10, RZ ;  /* 0x0000000a04157c24 */ /* 0x000fe2000f8e02ff */
[----:B------:R-:W-:Y:S01]  /*02c0*/  LEA R3, P0, R3, R14, 0x1 ;  /* 0x0000000e03037211 */ /* 0x000fe200078008ff */
[----:B------:R-:W-:Y:S01]  /*02d0*/  IMAD R9, R9, UR10, RZ ;  /* 0x0000000a09097c24 */ /* 0x000fe2000f8e02ff */
[----:B------:R-:W-:Y:S01]  /*02e0*/  UIADD3 UR4, UPT, UPT, UR9, UR4, URZ ;  /* 0x0000000409047290 */ /* 0x000fe2000fffe0ff */
[----:B------:R-:W-:Y:S01]  /*02f0*/  IMAD.WIDE.U32 R10, R18, UR10, RZ ;  /* 0x0000000a120a7c25 */ /* 0x000fe2000f8e00ff */
[----:B------:R-:W-:-:S02]  /*0300*/  LEA.HI.X R4, R16, RZ, RZ, 0x1, P0 ;  /* 0x000000ff10047211 */ /* 0x000fc400000f0cff */
[----:B------:R-:W-:Y:S01]  /*0310*/  USHF.L.U64.HI UR4, UR8, 0x4, UR4 ;  /* 0x0000000408047899 */ /* 0x000fe20008010204 */
[----:B------:R-:W-:Y:S02]  /*0320*/  IMAD R23, R18, UR5, R21 ;  /* 0x0000000512177c24 */ /* 0x000fe4000f8e0215 */
[----:B------:R-:W-:-:S04]  /*0330*/  IMAD.WIDE.U32 R16, R8, UR10, RZ ;  /* 0x0000000a08107c25 */ /* 0x000fc8000f8e00ff */
[----:B------:R-:W-:Y:S01]  /*0340*/  IMAD R21, R8, UR5, R9 ;  /* 0x0000000508157c24 */ /* 0x000fe2000f8e0209 */
[----:B------:R-:W-:Y:S01]  /*0350*/  LEA R8, P1, R10, UR14, 0x2 ;  /* 0x0000000e0a087c11 */ /* 0x000fe2000f8210ff */
[----:B------:R-:W-:Y:S01]  /*0360*/  IMAD.IADD R11, R11, 0x1, R23 ;  /* 0x000000010b0b7824 */ /* 0x000fe200078e0217 */
[----:B------:R-:W-:Y:S01]  /*0370*/  LEA R9, P0, R16, UR14, 0x2 ;  /* 0x0000000e10097c11 */ /* 0x000fe2000f8010ff */
[----:B------:R-:W-:Y:S01]  /*0380*/  IMAD R4, R4, UR10, RZ ;  /* 0x0000000a04047c24 */ /* 0x000fe2000f8e02ff */
[----:B------:R-:W-:Y:S01]  /*0390*/  IADD3 R17, PT, PT, R17, R21, RZ ;  /* 0x0000001511117210 */ /* 0x000fe20007ffe0ff */
[C---:B------:R-:W-:Y:S01]  /*03a0*/  IMAD.WIDE.U32 R22, R3.reuse, UR10, RZ ;  /* 0x0000000a03167c25 */ /* 0x040fe2000f8e00ff */
[----:B------:R-:W-:Y:S02]  /*03b0*/  LEA.HI.X R10, R10, UR15, R11, 0x2, P1 ;  /* 0x0000000f0a0a7c11 */ /* 0x000fe400088f140b */
[----:B------:R-:W-:Y:S01]  /*03c0*/  LEA.HI.X R11, R16, UR15, R17, 0x2, P0 ;  /* 0x0000000f100b7c11 */ /* 0x000fe200080f1411 */
[----:B------:R-:W-:Y:S01]  /*03d0*/  IMAD R3, R3, UR5, R4 ;  /* 0x0000000503037c24 */ /* 0x000fe2000f8e0204 */
[----:B------:R-:W-:Y:S01]  /*03e0*/  LEA R16, P0, R2, UR12, 0x2 ;  /* 0x0000000c02107c11 */ /* 0x000fe2000f8010ff */
[----:B------:R-:W-:Y:S01]  /*03f0*/  IMAD.SHL.U32 R25, R12, 0x4, RZ ;  /* 0x000000040c197824 */ /* 0x000fe200078e00ff */
[----:B------:R-:W-:Y:S01]  /*0400*/  LEA R20, P1, R22, UR14, 0x2 ;  /* 0x0000000e16147c11 */ /* 0x000fe2000f8210ff */
[----:B------:R-:W-:Y:S01]  /*0410*/  IMAD.IADD R3, R23, 0x1, R3 ;  /* 0x0000000117037824 */ /* 0x000fe200078e0203 */
[----:B------:R-:W-:-:S02]  /*0420*/  LEA.HI.X R17, R2, UR13, R5, 0x2, P0 ;  /* 0x0000000d02117c11 */ /* 0x000fc400080f1405 */
[--C-:B------:R-:W-:Y:S02]  /*0430*/  SHF.R.S32.HI R4, RZ, 0x1f, R24.reuse ;  /* 0x0000001fff047819 */ /* 0x100fe40000011418 */
[----:B------:R-:W-:Y:S02]  /*0440*/  IADD3 R16, P0, PT, R16, 0x8, RZ ;  /* 0x0000000810107810 */ /* 0x000fe40007f1e0ff */
[----:B------:R-:W-:Y:S01]  /*0450*/  LEA.HI.X R22, R22, UR15, R3, 0x2, P1 ;  /* 0x0000000f16167c11 */ /* 0x000fe200088f1403 */
[----:B------:R-:W-:Y:S01]  /*0460*/  IMAD.MOV.U32 R3, RZ, RZ, R24 ;  /* 0x000000ffff037224 */ /* 0x000fe200078e0018 */
[----:B------:R-:W-:Y:S01]  /*0470*/  SHF.L.U64.HI R23, R12, 0x2, R19 ;  /* 0x000000020c177819 */ /* 0x000fe20000010213 */
[----:B------:R-:W-:Y:S01]  /*0480*/  IMAD.MOV.U32 R21, RZ, RZ, R4 ;  /* 0x000000ffff157224 */ /* 0x000fe200078e0004 */
[----:B------:R-:W-:-:S07]  /*0490*/  IADD3.X R17, PT, PT, RZ, R17, RZ, P0, !PT ;  /* 0x00000011ff117210 */ /* 0x000fce00007fe4ff */
.L_x_1:
[----:B0-----:R-:W2:Y:S04]  /*04a0*/  LDG.E.CONSTANT R28, desc[UR6][R16.64+-0x8] ;  /* 0xfffff806101c7981 */ /* 0x001ea8000c1e9900 */
[----:B------:R-:W3:Y:S04]  /*04b0*/  LDG.E.CONSTANT R29, desc[UR6][R16.64+-0x4] ;  /* 0xfffffc06101d7981 */ /* 0x000ee8000c1e9900 */
[----:B------:R-:W4:Y:S04]  /*04c0*/  LDG.E.CONSTANT R27, desc[UR6][R16.64] ;  /* 0x00000006101b7981 */ /* 0x000f28000c1e9900 */
[----:B------:R0:W5:Y:S01]  /*04d0*/  LDG.E.CONSTANT R26, desc[UR6][R16.64+0x4] ;  /* 0x00000406101a7981 */ /* 0x000162000c1e9900 */
[----:B------:R-:W-:-:S05]  /*04e0*/  IADD3 R18, P0, PT, R25, R6, RZ ;  /* 0x0000000619127210 */ /* 0x000fca0007f1e0ff */
[----:B------:R-:W-:Y:S01]  /*04f0*/  IMAD.X R19, R23, 0x1, R7, P0 ;  /* 0x0000000117137824 */ /* 0x000fe200000e0607 */
[----:B0-----:R-:W-:-:S05]  /*0500*/  IADD3 R16, P2, PT, R16, 0x10, RZ ;  /* 0x0000001010107810 */ /* 0x001fca0007f5e0ff */
[----:B------:R-:W-:Y:S01]  /*0510*/  IMAD.X R17, RZ, RZ, R17, P2 ;  /* 0x000000ffff117224 */ /* 0x000fe200010e0611 */
[----:B--2---:R0:W-:Y:S02]  /*0520*/  STG.E desc[UR6][R18.64], R28 ;  /* 0x0000001c12007986 */ /* 0x0041e4000c101906 */
[----:B0-----:R-:W-:-:S05]  /*0530*/  IADD3 R18, P0, PT, R25, R8, RZ ;  /* 0x0000000819127210 */ /* 0x001fca0007f1e0ff */
[----:B------:R-:W-:Y:S01]  /*0540*/  IMAD.X R19, R23, 0x1, R10, P0 ;  /* 0x0000000117137824 */ /* 0x000fe200000e060a */
[----:B------:R-:W-:-:S04]  /*0550*/  IADD3 R28, P0, PT, R25, R20, RZ ;  /* 0x00000014191c7210 */ /* 0x000fc80007f1e0ff */
[----:B---3--:R0:W-:Y:S02]  /*0560*/  STG.E desc[UR6][R18.64], R29 ;  /* 0x0000001d12007986 */ /* 0x0081e4000c101906 */
[----:B0-----:R-:W-:Y:S01]  /*0570*/  IMAD.X R29, R23, 0x1, R22, P0 ;  /* 0x00000001171d7824 */ /* 0x001fe200000e0616 */
[----:B------:R-:W-:-:S04]  /*0580*/  IADD3 R18, P0, PT, R25, R9, RZ ;  /* 0x0000000919127210 */ /* 0x000fc80007f1e0ff */
[----:B----4-:R-:W-:Y:S01]  /*0590*/  STG.E desc[UR6][R28.64], R27 ;  /* 0x0000001b1c007986 */ /* 0x010fe2000c101906 */
[----:B------:R-:W-:Y:S01]  /*05a0*/  IMAD.X R19, R23, 0x1, R11, P0 ;  /* 0x0000000117137824 */ /* 0x000fe200000e060b */
[----:B------:R-:W-:-:S04]  /*05b0*/  IADD3 R24, P0, PT, R24, -0x4, RZ ;  /* 0xfffffffc18187810 */ /* 0x000fc80007f1e0ff */
[----:B------:R-:W-:Y:S01]  /*05c0*/  IADD3.X R21, PT, PT, R21, -0x1, RZ, P0, !PT ;  /* 0xffffffff15157810 */ /* 0x000fe200007fe4ff */
[----:B-----5:R0:W-:Y:S01]  /*05d0*/  STG.E desc[UR6][R18.64], R26 ;  /* 0x0000001a12007986 */ /* 0x0201e2000c101906 */
[----:B------:R-:W-:-:S04]  /*05e0*/  ISETP.NE.U32.AND P0, PT, R24, RZ, PT ;  /* 0x000000ff1800720c */ /* 0x000fc80003f05070 */
[----:B------:R-:W-:Y:S02]  /*05f0*/  ISETP.NE.AND.EX P0, PT, R21, RZ, PT, P0 ;  /* 0x000000ff1500720c */ /* 0x000fe40003f05300 */
[----:B0-----:R-:W-:-:S04]  /*0600*/  MOV R26, UR8 ;  /* 0x00000008001a7c02 */ /* 0x001fc80008000f00 */
[----:B------:R-:W-:-:S04]  /*0610*/  LEA R25, P1, R26, R25, 0x4 ;  /* 0x000000191a197211 */ /* 0x000fc800078220ff */
[----:B------:R-:W-:-:S03]  /*0620*/  IADD3.X R23, PT, PT, R23, UR4, RZ, P1, !PT ;  /* 0x0000000417177c10 */ /* 0x000fc60008ffe4ff */
[----:B------:R-:W-:Y:S06]  /*0630*/  @P0 BRA `(.L_x_1) ;  /* 0xfffffffc00980947 */ /* 0x000fec000383ffff */
.L_x_0:
[----:B------:R-:W-:-:S13]  /*0640*/  LOP3.LUT P0, R6, R0, 0x3, RZ, 0xc0, !PT ;  /* 0x0000000300067812 */ /* 0x000fda000780c0ff */
[----:B0-----:R-:W-:Y:S05]  /*0650*/  @!P0 EXIT ;  /* 0x000000000000894d */ /* 0x001fea0003800000 */
[----:B------:R-:W-:Y:S02]  /*0660*/  ISETP.NE.AND P1, PT, R6, 0x1, PT ;  /* 0x000000010600780c */ /* 0x000fe40003f25270 */
[----:B------:R-:W-:Y:S02]  /*0670*/  LOP3.LUT R0, R0, 0x1, RZ, 0xc0, !PT ;  /* 0x0000000100007812 */ /* 0x000fe400078ec0ff */
[----:B------:R-:W-:Y:S02]  /*0680*/  SHF.R.S32.HI R13, RZ, 0x1f, R12 ;  /* 0x0000001fff0d7819 */ /* 0x000fe4000001140c */
[----:B------:R-:W-:-:S07]  /*0690*/  ISETP.NE.U32.AND P0, PT, R0, 0x1, PT ;  /* 0x000000010000780c */ /* 0x000fce0003f05070 */
[----:B------:R-:W-:Y:S06]  /*06a0*/  @!P1 BRA `(.L_x_2) ;  /* 0x0000000000789947 */ /* 0x000fec0003800000 */
[----:B------:R-:W0:Y:S01]  /*06b0*/  LDCU.128 UR12, c[0x0][0x390] ;  /* 0x00007200ff0c77ac */ /* 0x000e220008000c00 */
[----:B------:R-:W-:-:S05]  /*06c0*/  IADD3 R0, P1, PT, R2, R3, RZ ;  /* 0x0000000302007210 */ /* 0x000fca0007f3e0ff */
[----:B------:R-:W-:Y:S01]  /*06d0*/  IMAD.X R7, R5, 0x1, R4, P1 ;  /* 0x0000000105077824 */ /* 0x000fe200008e0604 */
[----:B0-----:R-:W-:-:S04]  /*06e0*/  LEA R16, P2, R0, UR12, 0x2 ;  /* 0x0000000c00107c11 */ /* 0x001fc8000f8410ff */
[----:B------:R-:W-:-:S05]  /*06f0*/  LEA.HI.X R17, R0, UR13, R7, 0x2, P2 ;  /* 0x0000000d00117c11 */ /* 0x000fca00090f1407 */
[----:B------:R-:W2:Y:S04]  /*0700*/  LDG.E.CONSTANT R0, desc[UR6][R16.64] ;  /* 0x0000000610007981 */ /* 0x000ea8000c1e9900 */
[----:B------:R0:W3:Y:S01]  /*0710*/  LDG.E.CONSTANT R10, desc[UR6][R16.64+0x4] ;  /* 0x00000406100a7981 */ /* 0x0000e2000c1e9900 */
[----:B------:R-:W-:Y:S02]  /*0720*/  IMAD.MOV.U32 R8, RZ, RZ, R14 ;  /* 0x000000ffff087224 */ /* 0x000fe400078e000e */
[----:B------:R-:W-:Y:S02]  /*0730*/  IMAD.MOV.U32 R9, RZ, RZ, RZ ;  /* 0x000000ffff097224 */ /* 0x000fe400078e00ff */
[----:B------:R-:W-:Y:S02]  /*0740*/  IMAD R7, R4, UR11, RZ ;  /* 0x0000000b04077c24 */ /* 0x000fe4000f8e02ff */
[----:B------:R-:W-:-:S05]  /*0750*/  IMAD.WIDE.U32 R8, R3, UR11, R8 ;  /* 0x0000000b03087c25 */ /* 0x000fca000f8e0008 */
[----:B------:R-:W-:Y:S02]  /*0760*/  IADD3 R7, PT, PT, R9, R7, RZ ;  /* 0x0000000709077210 */ /* 0x000fe40007ffe0ff */
[----:B------:R-:W-:-:S03]  /*0770*/  IADD3 R11, P1, PT, R8, UR11, RZ ;  /* 0x0000000b080b7c10 */ /* 0x000fc6000ff3e0ff */
[----:B------:R-:W-:Y:S02]  /*0780*/  IMAD R9, R7, UR10, RZ ;  /* 0x0000000a07097c24 */ /* 0x000fe4000f8e02ff */
[----:B------:R-:W-:Y:S02]  /*0790*/  IMAD.X R6, RZ, RZ, R7, P1 ;  /* 0x000000ffff067224 */ /* 0x000fe400008e0607 */
[----:B------:R-:W-:Y:S02]  /*07a0*/  IMAD R19, R8, UR5, R9 ;  /* 0x0000000508137c24 */ /* 0x000fe4000f8e0209 */
[----:B------:R-:W-:Y:S02]  /*07b0*/  IMAD R18, R6, UR10, RZ ;  /* 0x0000000a06127c24 */ /* 0x000fe4000f8e02ff */
[----:B------:R-:W-:-:S04]  /*07c0*/  IMAD.WIDE.U32 R6, R8, UR10, R12 ;  /* 0x0000000a08067c25 */ /* 0x000fc8000f8e000c */
[----:B------:R-:W-:Y:S01]  /*07d0*/  IMAD.WIDE.U32 R8, R11, UR10, R12 ;  /* 0x0000000a0b087c25 */ /* 0x000fe2000f8e000c */
[----:B0-----:R-:W-:-:S03]  /*07e0*/  LEA R16, P1, R6, UR14, 0x2 ;  /* 0x0000000e06107c11 */ /* 0x001fc6000f8210ff */
[----:B------:R-:W-:Y:S01]  /*07f0*/  IMAD R17, R11, UR5, R18 ;  /* 0x000000050b117c24 */ /* 0x000fe2000f8e0212 */
[----:B------:R-:W-:Y:S01]  /*0800*/  LEA R18, P2, R8, UR14, 0x2 ;  /* 0x0000000e08127c11 */ /* 0x000fe2000f8410ff */
[----:B------:R-:W-:Y:S02]  /*0810*/  IMAD.IADD R11, R7, 0x1, R19 ;  /* 0x00000001070b7824 */ /* 0x000fe400078e0213 */
[----:B------:R-:W-:-:S03]  /*0820*/  IMAD.IADD R7, R9, 0x1, R17 ;  /* 0x0000000109077824 */ /* 0x000fc600078e0211 */
[----:B------:R-:W-:Y:S02]  /*0830*/  LEA.HI.X R17, R6, UR15, R11, 0x2, P1 ;  /* 0x0000000f06117c11 */ /* 0x000fe400088f140b */
[----:B------:R-:W-:Y:S02]  /*0840*/  LEA.HI.X R19, R8, UR15, R7, 0x2, P2 ;  /* 0x0000000f08137c11 */ /* 0x000fe400090f1407 */
[----:B------:R-:W-:-:S04]  /*0850*/  IADD3 R3, P1, PT, R3, 0x2, RZ ;  /* 0x0000000203037810 */ /* 0x000fc80007f3e0ff */
[----:B------:R-:W-:Y:S01]  /*0860*/  IADD3.X R4, PT, PT, RZ, R4, RZ, P1, !PT ;  /* 0x00000004ff047210 */ /* 0x000fe20000ffe4ff */
[----:B--2---:R0:W-:Y:S04]  /*0870*/  STG.E desc[UR6][R16.64], R0 ;  /* 0x0000000010007986 */ /* 0x0041e8000c101906 */
[----:B---3--:R0:W-:Y:S04]  /*0880*/  STG.E desc[UR6][R18.64], R10 ;  /* 0x0000000a12007986 */ /* 0x0081e8000c101906 */
.L_x_2:
[----:B------:R-:W-:Y:S05]  /*0890*/  @P0 EXIT ;  /* 0x000000000000094d */ /* 0x000fea0003800000 */
[----:B------:R-:W1:Y:S01]  /*08a0*/  LDCU.128 UR12, c[0x0][0x390] ;  /* 0x00007200ff0c77ac */ /* 0x000e620008000c00 */
[----:B------:R-:W-:-:S05]  /*08b0*/  IADD3 R2, P0, PT, R2, R3, RZ ;  /* 0x0000000302027210 */ /* 0x000fca0007f1e0ff */
[----:B------:R-:W-:Y:S01]  /*08c0*/  IMAD.X R5, R5, 0x1, R4, P0 ;  /* 0x0000000105057824 */ /* 0x000fe200000e0604 */
[----:B-1----:R-:W-:-:S04]  /*08d0*/  LEA R6, P1, R2, UR12, 0x2 ;  /* 0x0000000c02067c11 */ /* 0x002fc8000f8210ff */
[----:B------:R-:W-:-:S06]  /*08e0*/  LEA.HI.X R7, R2, UR13, R5, 0x2, P1 ;  /* 0x0000000d02077c11 */ /* 0x000fcc00088f1405 */
[----:B------:R-:W2:Y:S01]  /*08f0*/  LDG.E.CONSTANT R7, desc[UR6][R6.64] ;  /* 0x0000000606077981 */ /* 0x000ea2000c1e9900 */
[----:B------:R-:W-:Y:S02]  /*0900*/  IMAD.MOV.U32 R15, RZ, RZ, RZ ;  /* 0x000000ffff0f7224 */ /* 0x000fe400078e00ff */
[----:B------:R-:W-:Y:S01]  /*0910*/  IMAD R5, R4, UR11, RZ ;  /* 0x0000000b04057c24 */ /* 0x000fe2000f8e02ff */
[----:B------:R-:W-:Y:S01]  /*0920*/  MOV R4, R12 ;  /* 0x0000000c00047202 */ /* 0x000fe20000000f00 */
[----:B------:R-:W-:-:S04]  /*0930*/  IMAD.WIDE.U32 R2, R3, UR11, R14 ;  /* 0x0000000b03027c25 */ /* 0x000fc8000f8e000e */
[----:B0-----:R-:W-:Y:S02]  /*0940*/  IMAD.IADD R0, R3, 0x1, R5 ;  /* 0x0000000103007824 */ /* 0x001fe400078e0205 */
[----:B------:R-:W-:Y:S02]  /*0950*/  IMAD.MOV.U32 R5, RZ, RZ, R13 ;  /* 0x000000ffff057224 */ /* 0x000fe400078e000d */
[----:B------:R-:W-:Y:S02]  /*0960*/  IMAD R3, R0, UR10, RZ ;  /* 0x0000000a00037c24 */ /* 0x000fe4000f8e02ff */
[----:B------:R-:W-:-:S04]  /*0970*/  IMAD.WIDE.U32 R4, R2, UR10, R4 ;  /* 0x0000000a02047c25 */ /* 0x000fc8000f8e0004 */
[----:B------:R-:W-:Y:S01]  /*0980*/  IMAD R3, R2, UR5, R3 ;  /* 0x0000000502037c24 */ /* 0x000fe2000f8e0203 */
[----:B------:R-:W-:-:S03]  /*0990*/  LEA R2, P0, R4, UR14, 0x2 ;  /* 0x0000000e04027c11 */ /* 0x000fc6000f8010ff */
[----:B------:R-:W-:-:S05]  /*09a0*/  IMAD.IADD R3, R5, 0x1, R3 ;  /* 0x0000000105037824 */ /* 0x000fca00078e0203 */
[----:B------:R-:W-:-:S05]  /*09b0*/  LEA.HI.X R3, R4, UR15, R3, 0x2, P0 ;  /* 0x0000000f04037c11 */ /* 0x000fca00080f1403 */
[----:B--2---:R-:W-:Y:S01]  /*09c0*/  STG.E desc[UR6][R2.64], R7 ;  /* 0x0000000702007986 */ /* 0x004fe2000c101906 */
[----:B------:R-:W-:Y:S05]  /*09d0*/  EXIT ;  /* 0x000000000000794d */ /* 0x000fea0003800000 */
.L_x_3:
[----:B------:R-:W-:-:S00]  /*09e0*/  BRA `(.L_x_3) ;  /* 0xfffffffc00fc7947 */ /* 0x000fc0000383ffff */
[----:B------:R-:W-:-:S00]  /*09f0*/  NOP ;  /* 0x0000000000007918 */ /* 0x000fc00000000000 */
        /* <DEDUP_REMOVED lines=8> */
.L_x_4:


//--------------------- .nv.shared.reserved.0     --------------------------
	.section	.nv.shared.reserved.0,"aw",@nobits
	.weak		__nv_reservedSMEM_offset_0_alias
	.size		__nv_reservedSMEM_offset_0_alias, 0, 64
	.other		__nv_reservedSMEM_offset_0_alias,@"STO_CUDA_RESERVED_SHARED STV_DEFAULT"
__nv_reservedSMEM_offset_0_alias:
	.zero		0
	.zero		64


//--------------------- .nv.constant0.transpose_constY --------------------------
	.section	.nv.constant0.transpose_constY,"a",@progbits
	.sectionflags	@""
	.align	4
.nv.constant0.transpose_constY:
	.zero		928


//--------------------- SYMBOLS --------------------------

	.type		.nv.reservedSmem.offset0,@object
	.size		.nv.reservedSmem.offset0,0x4
